	.headerflags	@"EF_CUDA_TEXMODE_UNIFIED EF_CUDA_64BIT_ADDRESS EF_CUDA_SM86 EF_CUDA_VIRTUAL_SM(EF_CUDA_SM86)"
	.elftype	@"ET_EXEC"


//--------------------- .nv.info                  --------------------------
	.section	.nv.info,"",@"SHT_CUDA_INFO"
	.align	4


	//----- nvinfo : EIATTR_REGCOUNT
	.align		4
        /*0000*/ 	.byte	0x04, 0x2f
        /*0002*/ 	.short	(.L_2 - .L_1)
	.align		4
.L_1:
        /*0004*/ 	.word	index@(triton__0d1d2d3d4e5de)
        /*0008*/ 	.word	0x00000012


	//----- nvinfo : EIATTR_MAX_STACK_SIZE
	.align		4
.L_2:
        /*000c*/ 	.byte	0x04, 0x23
        /*000e*/ 	.short	(.L_4 - .L_3)
	.align		4
.L_3:
        /*0010*/ 	.word	index@(triton__0d1d2d3d4e5de)
        /*0014*/ 	.word	0x00000000


	//----- nvinfo : EIATTR_MIN_STACK_SIZE
	.align		4
.L_4:
        /*0018*/ 	.byte	0x04, 0x12
        /*001a*/ 	.short	(.L_6 - .L_5)
	.align		4
.L_5:
        /*001c*/ 	.word	index@(triton__0d1d2d3d4e5de)
        /*0020*/ 	.word	0x00000000


	//----- nvinfo : EIATTR_FRAME_SIZE
	.align		4
.L_6:
        /*0024*/ 	.byte	0x04, 0x11
        /*0026*/ 	.short	(.L_8 - .L_7)
	.align		4
.L_7:
        /*0028*/ 	.word	index@(triton__0d1d2d3d4e5de)
        /*002c*/ 	.word	0x00000000
.L_8:


//--------------------- .nv.info.triton__0d1d2d3d4e5de --------------------------
	.section	.nv.info.triton__0d1d2d3d4e5de,"",@"SHT_CUDA_INFO"
	.align	4


	//----- nvinfo : EIATTR_CUDA_API_VERSION
	.align		4
        /*0000*/ 	.byte	0x04, 0x37
        /*0002*/ 	.short	(.L_10 - .L_9)
.L_9:
        /*0004*/ 	.word	0x0000007b


	//----- nvinfo : EIATTR_SW2861232_WAR
	.align		4
.L_10:
        /*0008*/ 	.byte	0x01, 0x35
	.zero		2


	//----- nvinfo : EIATTR_PARAM_CBANK
	.align		4
        /*000c*/ 	.byte	0x04, 0x0a
        /*000e*/ 	.short	(.L_12 - .L_11)
	.align		4
.L_11:
        /*0010*/ 	.word	index@(.nv.constant0.triton__0d1d2d3d4e5de)
        /*0014*/ 	.short	0x0160
        /*0016*/ 	.short	0x0028


	//----- nvinfo : EIATTR_CBANK_PARAM_SIZE
	.align		4
.L_12:
        /*0018*/ 	.byte	0x03, 0x19
        /*001a*/ 	.short	0x0028


	//----- nvinfo : EIATTR_KPARAM_INFO
	.align		4
        /*001c*/ 	.byte	0x04, 0x17
        /*001e*/ 	.short	(.L_14 - .L_13)
.L_13:
        /*0020*/ 	.word	0x00000000
        /*0024*/ 	.short	0x0005
        /*0026*/ 	.short	0x0024
        /*0028*/ 	.byte	0x00, 0xf0, 0x11, 0x00


	//----- nvinfo : EIATTR_KPARAM_INFO
	.align		4
.L_14:
        /*002c*/ 	.byte	0x04, 0x17
        /*002e*/ 	.short	(.L_16 - .L_15)
.L_15:
        /*0030*/ 	.word	0x00000000
        /*0034*/ 	.short	0x0004
        /*0036*/ 	.short	0x0020
        /*0038*/ 	.byte	0x00, 0xf0, 0x11, 0x00


	//----- nvinfo : EIATTR_KPARAM_INFO
	.align		4
.L_16:
        /*003c*/ 	.byte	0x04, 0x17
        /*003e*/ 	.short	(.L_18 - .L_17)
.L_17:
        /*0040*/ 	.word	0x00000000
        /*0044*/ 	.short	0x0003
        /*0046*/ 	.short	0x0018
        /*0048*/ 	.byte	0x00, 0xf0, 0x21, 0x00


	//----- nvinfo : EIATTR_KPARAM_INFO
	.align		4
.L_18:
        /*004c*/ 	.byte	0x04, 0x17
        /*004e*/ 	.short	(.L_20 - .L_19)
.L_19:
        /*0050*/ 	.word	0x00000000
        /*0054*/ 	.short	0x0002
        /*0056*/ 	.short	0x0010
        /*0058*/ 	.byte	0x00, 0xf0, 0x21, 0x00


	//----- nvinfo : EIATTR_KPARAM_INFO
	.align		4
.L_20:
        /*005c*/ 	.byte	0x04, 0x17
        /*005e*/ 	.short	(.L_22 - .L_21)
.L_21:
        /*0060*/ 	.word	0x00000000
        /*0064*/ 	.short	0x0001
        /*0066*/ 	.short	0x0008
        /*0068*/ 	.byte	0x00, 0xf0, 0x21, 0x00


	//----- nvinfo : EIATTR_KPARAM_INFO
	.align		4
.L_22:
        /*006c*/ 	.byte	0x04, 0x17
        /*006e*/ 	.short	(.L_24 - .L_23)
.L_23:
        /*0070*/ 	.word	0x00000000
        /*0074*/ 	.short	0x0000
        /*0076*/ 	.short	0x0000
        /*0078*/ 	.byte	0x00, 0xf0, 0x21, 0x00


	//----- nvinfo : EIATTR_MAXREG_COUNT
	.align		4
.L_24:
        /*007c*/ 	.byte	0x03, 0x1b
        /*007e*/ 	.short	0x00ff


	//----- nvinfo : EIATTR_COOP_GROUP_MASK_REGIDS
	.align		4
        /*0080*/ 	.byte	0x04, 0x29
        /*0082*/ 	.short	(.L_26 - .L_25)


	//   ....[0]....
.L_25:
        /*0084*/ 	.word	0xffffffff


	//   ....[1]....
        /*0088*/ 	.word	0xffffffff


	//   ....[2]....
        /*008c*/ 	.word	0xffffffff


	//   ....[3]....
        /*0090*/ 	.word	0xffffffff


	//   ....[4]....
        /*0094*/ 	.word	0xffffffff


	//   ....[5]....
        /*0098*/ 	.word	0xffffffff


	//   ....[6]....
        /*009c*/ 	.word	0xffffffff


	//   ....[7]....
        /*00a0*/ 	.word	0xffffffff


	//----- nvinfo : EIATTR_COOP_GROUP_INSTR_OFFSETS
	.align		4
.L_26:
        /*00a4*/ 	.byte	0x04, 0x28
        /*00a6*/ 	.short	(.L_28 - .L_27)


	//   ....[0]....
.L_27:
        /*00a8*/ 	.word	0x00000110


	//   ....[1]....
        /*00ac*/ 	.word	0x00000130


	//   ....[2]....
        /*00b0*/ 	.word	0x00000150


	//   ....[3]....
        /*00b4*/ 	.word	0x00000170


	//   ....[4]....
        /*00b8*/ 	.word	0x000001e0


	//   ....[5]....
        /*00bc*/ 	.word	0x00000210


	//   ....[6]....
        /*00c0*/ 	.word	0x00000230


	//   ....[7]....
        /*00c4*/ 	.word	0x00000250


	//----- nvinfo : EIATTR_EXIT_INSTR_OFFSETS
	.align		4
.L_28:
        /*00c8*/ 	.byte	0x04, 0x1c
        /*00ca*/ 	.short	(.L_30 - .L_29)


	//   ....[0]....
.L_29:
        /*00cc*/ 	.word	0x000002c0


	//   ....[1]....
        /*00d0*/ 	.word	0x000002e0


	//----- nvinfo : EIATTR_MAX_THREADS
	.align		4
.L_30:
        /*00d4*/ 	.byte	0x04, 0x05
        /*00d6*/ 	.short	(.L_32 - .L_31)
.L_31:
        /*00d8*/ 	.word	0x00000040
        /*00dc*/ 	.word	0x00000001
        /*00e0*/ 	.word	0x00000001
.L_32:


//--------------------- .nv.rel.action            --------------------------
	.section	.nv.rel.action,"",@"SHT_CUDA_RELOCINFO"
	.align	8
	.sectionentsize	8
        /*0000*/ 	.byte	0x73, 0x00, 0x00, 0x00, 0x00, 0x00, 0x00, 0x00, 0x00, 0x00, 0x00, 0x11, 0x25, 0x00, 0x05, 0x36


//--------------------- .nv.constant0.triton__0d1d2d3d4e5de --------------------------
	.section	.nv.constant0.triton__0d1d2d3d4e5de,"a",@progbits
	.align	4
.nv.constant0.triton__0d1d2d3d4e5de:
	.zero		392


//--------------------- .text.triton__0d1d2d3d4e5de --------------------------
	.section	.text.triton__0d1d2d3d4e5de,"ax",@progbits
	.sectioninfo	@"SHI_REGISTERS=18"
	.align	128
        .global         triton__0d1d2d3d4e5de
        .type           triton__0d1d2d3d4e5de,@function
        .size           triton__0d1d2d3d4e5de,(.L_x_1 - triton__0d1d2d3d4e5de)
        .other          triton__0d1d2d3d4e5de,@"STO_CUDA_ENTRY STV_DEFAULT"
triton__0d1d2d3d4e5de:
.text.triton__0d1d2d3d4e5de:
[----:B------:R-:W-:-:S02]  /*0000*/  MOV R1, c[0x0][0x28] ;  /* 0x00000a0000017a02 */ /* 0x000fc40000000f00 */
[----:B------:R-:W0:Y:S01]  /*0010*/  S2R R12, SR_TID.X ;  /* 0x00000000000c7919 */ /* 0x000e220000002100 */
[----:B------:R-:W-:Y:S01]  /*0020*/  MOV R15, 0x4 ;  /* 0x00000004000f7802 */ /* 0x000fe20000000f00 */
[----:B------:R-:W-:Y:S01]  /*0030*/  ULDC.64 UR4, c[0x0][0x118] ;  /* 0x0000460000047ab9 */ /* 0x000fe20000000a00 */
[----:B------:R-:W-:Y:S01]  /*0040*/  MOV R8, RZ ;  /* 0x000000ff00087202 */ /* 0x000fe20000000f00 */
[----:B------:R-:W1:Y:S01]  /*0050*/  S2R R13, SR_CTAID.X ;  /* 0x00000000000d7919 */ /* 0x000e620000002500 */
[----:B0-----:R-:W-:Y:S02]  /*0060*/  LOP3.LUT R6, R12, 0xf, RZ, 0xc0, !PT ;  /* 0x0000000f0c067812 */ /* 0x001fe400078ec0ff */
[C---:B-1----:R-:W-:Y:S02]  /*0070*/  ISETP.GE.AND P0, PT, R13.reuse, c[0x0][0x180], PT ;  /* 0x000060000d007a0c */ /* 0x042fe40003f06270 */
[----:B------:R-:W-:-:S05]  /*0080*/  LEA R0, R13, R6, 0x4 ;  /* 0x000000060d007211 */ /* 0x000fca00078e20ff */
[----:B------:R-:W-:-:S06]  /*0090*/  IMAD.WIDE R2, R0, R15, c[0x0][0x160] ;  /* 0x0000580000027625 */ /* 0x000fcc00078e020f */
[----:B------:R-:W2:Y:S01]  /*00a0*/  @!P0 LDG.E R8, [R2.64] ;  /* 0x0000000402088981 */ /* 0x000ea2000c1e1900 */
[----:B------:R-:W-:-:S04]  /*00b0*/  IMAD.WIDE.U32 R4, R6, R15, c[0x0][0x168] ;  /* 0x00005a0006047625 */ /* 0x000fc800078e000f */
[----:B------:R-:W-:Y:S02]  /*00c0*/  IMAD.WIDE.U32 R6, R6, R15, c[0x0][0x170] ;  /* 0x00005c0006067625 */ /* 0x000fe400078e000f */
[----:B------:R0:W3:Y:S04]  /*00d0*/  LDG.E.EL R4, [R4.64] ;  /* 0x0000000404047981 */ /* 0x0000e8000c2e1900 */
[----:B------:R1:W3:Y:S01]  /*00e0*/  LDG.E.EL R7, [R6.64] ;  /* 0x0000000406077981 */ /* 0x0002e2000c2e1900 */
[----:B--2---:R-:W-:-:S04]  /*00f0*/  SEL R8, R8, RZ, !P0 ;  /* 0x000000ff08087207 */ /* 0x004fc80004000000 */
[----:B------:R-:W-:-:S05]  /*0100*/  FSEL R9, R8, RZ, !P0 ;  /* 0x000000ff08097208 */ /* 0x000fca0004000000 */
[----:B------:R-:W2:Y:S02]  /*0110*/  SHFL.BFLY PT, R10, R9, 0x8, 0x1f ;  /* 0x0d001f00090a7f89 */ /* 0x000ea400000e0000 */
[----:B--2---:R-:W-:-:S05]  /*0120*/  FADD R10, R9, R10 ;  /* 0x0000000a090a7221 */ /* 0x004fca0000000000 */
[----:B------:R-:W2:Y:S02]  /*0130*/  SHFL.BFLY PT, R11, R10, 0x4, 0x1f ;  /* 0x0c801f000a0b7f89 */ /* 0x000ea400000e0000 */
[----:B--2---:R-:W-:-:S05]  /*0140*/  FADD R11, R10, R11 ;  /* 0x0000000b0a0b7221 */ /* 0x004fca0000000000 */
[----:B------:R-:W2:Y:S02]  /*0150*/  SHFL.BFLY PT, R2, R11, 0x2, 0x1f ;  /* 0x0c401f000b027f89 */ /* 0x000ea400000e0000 */
[----:B--2---:R-:W-:-:S05]  /*0160*/  FADD R2, R11, R2 ;  /* 0x000000020b027221 */ /* 0x004fca0000000000 */
[----:B------:R-:W2:Y:S02]  /*0170*/  SHFL.BFLY PT, R3, R2, 0x1, 0x1f ;  /* 0x0c201f0002037f89 */ /* 0x000ea400000e0000 */
[----:B--2---:R-:W-:Y:S01]  /*0180*/  FADD R3, R2, R3 ;  /* 0x0000000302037221 */ /* 0x004fe20000000000 */
[----:B------:R-:W-:-:S03]  /*0190*/  MOV R2, 0x3d800000 ;  /* 0x3d80000000027802 */ /* 0x000fc60000000f00 */
[----:B------:R-:W-:-:S04]  /*01a0*/  FFMA R3, R3, -0.0625, R8 ;  /* 0xbd80000003037823 */ /* 0x000fc80000000008 */
[----:B0-----:R-:W-:-:S05]  /*01b0*/  FMUL R5, R3, R3 ;  /* 0x0000000303057220 */ /* 0x001fca0000400000 */
[----:B------:R-:W-:Y:S02]  /*01c0*/  FSEL R5, R5, RZ, !P0 ;  /* 0x000000ff05057208 */ /* 0x000fe40004000000 */
[----:B------:R-:W-:-:S03]  /*01d0*/  LOP3.LUT P0, RZ, R12, 0x30, RZ, 0xc0, !PT ;  /* 0x000000300cff7812 */ /* 0x000fc6000780c0ff */
[----:B-1----:R-:W0:Y:S01]  /*01e0*/  SHFL.BFLY PT, R6, R5, 0x8, 0x1f ;  /* 0x0d001f0005067f89 */ /* 0x002e2200000e0000 */
[----:B------:R-:W-:Y:S01]  /*01f0*/  ISETP.LT.AND P0, PT, R13, c[0x0][0x180], !P0 ;  /* 0x000060000d007a0c */ /* 0x000fe20004701270 */
[----:B0-----:R-:W-:-:S05]  /*0200*/  FADD R6, R5, R6 ;  /* 0x0000000605067221 */ /* 0x001fca0000000000 */
[----:B------:R-:W0:Y:S02]  /*0210*/  SHFL.BFLY PT, R9, R6, 0x4, 0x1f ;  /* 0x0c801f0006097f89 */ /* 0x000e2400000e0000 */
[----:B0-----:R-:W-:-:S05]  /*0220*/  FADD R9, R6, R9 ;  /* 0x0000000906097221 */ /* 0x001fca0000000000 */
[----:B------:R-:W0:Y:S02]  /*0230*/  SHFL.BFLY PT, R8, R9, 0x2, 0x1f ;  /* 0x0c401f0009087f89 */ /* 0x000e2400000e0000 */
[----:B0-----:R-:W-:-:S05]  /*0240*/  FADD R8, R9, R8 ;  /* 0x0000000809087221 */ /* 0x001fca0000000000 */
[----:B------:R-:W0:Y:S02]  /*0250*/  SHFL.BFLY PT, R11, R8, 0x1, 0x1f ;  /* 0x0c201f00080b7f89 */ /* 0x000e2400000e0000 */
[----:B0-----:R-:W-:-:S04]  /*0260*/  FADD R11, R8, R11 ;  /* 0x0000000b080b7221 */ /* 0x001fc80000000000 */
[----:B------:R-:W-:-:S04]  /*0270*/  FFMA R11, R11, R2, 9.9999997473787516356e-06 ;  /* 0x3727c5ac0b0b7423 */ /* 0x000fc80000000002 */
[----:B------:R-:W0:Y:S02]  /*0280*/  MUFU.RSQ R2, R11 ;  /* 0x0000000b00027308 */ /* 0x000e240000001400 */
[----:B0-----:R-:W-:Y:S01]  /*0290*/  FMUL R5, R3, R2 ;  /* 0x0000000203057220 */ /* 0x001fe20000400000 */
[----:B------:R-:W-:-:S03]  /*02a0*/  IMAD.WIDE R2, R0, R15, c[0x0][0x178] ;  /* 0x00005e0000027625 */ /* 0x000fc600078e020f */
[----:B---3--:R-:W-:Y:S01]  /*02b0*/  FFMA R5, R4, R5, R7 ;  /* 0x0000000504057223 */ /* 0x008fe20000000007 */
[----:B------:R-:W-:Y:S06]  /*02c0*/  @!P0 EXIT ;  /* 0x000000000000894d */ /* 0x000fec0003800000 */
[----:B------:R-:W-:Y:S01]  /*02d0*/  STG.E [R2.64], R5 ;  /* 0x0000000502007986 */ /* 0x000fe2000c101904 */
[----:B------:R-:W-:Y:S05]  /*02e0*/  EXIT ;  /* 0x000000000000794d */ /* 0x000fea0003800000 */
.L_x_0:
[----:B------:R-:W-:-:S00]  /*02f0*/  BRA `(.L_x_0) ;  /* 0xfffffff000007947 */ /* 0x000fc0000383ffff */
[----:B------:R-:W-:-:S00]  /*0300*/  NOP ;  /* 0x0000000000007918 */ /* 0x000fc00000000000 */
[----:B------:R-:W-:-:S00]  /*0310*/  NOP ;  /* 0x0000000000007918 */ /* 0x000fc00000000000 */
[----:B------:R-:W-:-:S00]  /*0320*/  NOP ;  /* 0x0000000000007918 */ /* 0x000fc00000000000 */
[----:B------:R-:W-:-:S00]  /*0330*/  NOP ;  /* 0x0000000000007918 */ /* 0x000fc00000000000 */
[----:B------:R-:W-:-:S00]  /*0340*/  NOP ;  /* 0x0000000000007918 */ /* 0x000fc00000000000 */
[----:B------:R-:W-:-:S00]  /*0350*/  NOP ;  /* 0x0000000000007918 */ /* 0x000fc00000000000 */
[----:B------:R-:W-:-:S00]  /*0360*/  NOP ;  /* 0x0000000000007918 */ /* 0x000fc00000000000 */
[----:B------:R-:W-:-:S00]  /*0370*/  NOP ;  /* 0x0000000000007918 */ /* 0x000fc00000000000 */
.L_x_1:


//--------------------- .nv.global.init           --------------------------
	.section	.nv.global.init,"aw",@progbits
.nv.global.init:
	.type		_$_str,@object
	.size		_$_str,(.L_0 - _$_str)
_$_str:
        /*0000*/ 	.byte	0x5f, 0x5f, 0x43, 0x55, 0x44, 0x41, 0x5f, 0x46, 0x54, 0x5a, 0x00
.L_0:
